//
// Generated by NVIDIA NVVM Compiler
//
// Compiler Build ID: CL-36424714
// Cuda compilation tools, release 13.0, V13.0.88
// Based on NVVM 20.0.0
//

.version 9.0
.target sm_100
.address_size 64

	// .globl	_Z13staticReverseP7double2m
.extern .func  (.param .b32 func_retval0) vprintf
(
	.param .b64 vprintf_param_0,
	.param .b64 vprintf_param_1
)
;
// _ZZ13staticReverseP7double2mE1s has been demoted
.global .align 1 .b8 $str[7] = {116, 114, 58, 32, 37, 100};
.extern .shared .align 16 .b8 s[];

.visible .entry _Z13staticReverseP7double2m(
	.param .u64 .ptr .align 1 _Z13staticReverseP7double2m_param_0,
	.param .u64 _Z13staticReverseP7double2m_param_1
)
{
	.reg .b32 	%r<15>;
	.reg .b64 	%rd<8>;
	.reg .b64 	%fd<5>;
	// demoted variable
	.shared .align 16 .b8 _ZZ13staticReverseP7double2mE1s[1024];
	ld.param.u64 	%rd1, [_Z13staticReverseP7double2m_param_0];
	ld.param.u64 	%rd2, [_Z13staticReverseP7double2m_param_1];
	cvta.to.global.u64 	%rd3, %rd1;
	mov.u32 	%r1, %tid.x;
	mov.u32 	%r2, %ctaid.x;
	mov.u32 	%r3, %ntid.x;
	mad.lo.s32 	%r4, %r2, %r3, %r1;
	cvt.u64.u32 	%rd4, %r4;
	shl.b32 	%r5, %r4, 4;
	mov.u32 	%r6, _ZZ13staticReverseP7double2mE1s;
	add.s32 	%r7, %r6, %r5;
	mul.wide.u32 	%rd5, %r4, 16;
	add.s64 	%rd6, %rd3, %rd5;
	ld.global.v2.f64 	{%fd1, %fd2}, [%rd6];
	st.shared.v2.f64 	[%r7], {%fd1, %fd2};
	bar.sync 	0;
	cvt.u32.u64 	%r8, %rd4;
	mov.b64 	%rd7, -1;
	cvt.u32.u64 	%r9, %rd7;
	xor.b32  	%r10, %r8, %r9;
	cvt.u32.u64 	%r11, %rd2;
	add.s32 	%r12, %r11, %r10;
	shl.b32 	%r13, %r12, 4;
	add.s32 	%r14, %r6, %r13;
	ld.shared.v2.f64 	{%fd3, %fd4}, [%r14];
	st.global.v2.f64 	[%rd6], {%fd3, %fd4};
	ret;

}
	// .globl	_Z14dynamicReverseP7double2m
.visible .entry _Z14dynamicReverseP7double2m(
	.param .u64 .ptr .align 1 _Z14dynamicReverseP7double2m_param_0,
	.param .u64 _Z14dynamicReverseP7double2m_param_1
)
{
	.local .align 8 .b8 	__local_depot1[8];
	.reg .b64 	%SP;
	.reg .b64 	%SPL;
	.reg .b32 	%r<13>;
	.reg .b64 	%rd<13>;
	.reg .b64 	%fd<5>;

	mov.u64 	%SPL, __local_depot1;
	cvta.local.u64 	%SP, %SPL;
	ld.param.u64 	%rd1, [_Z14dynamicReverseP7double2m_param_0];
	ld.param.u64 	%rd2, [_Z14dynamicReverseP7double2m_param_1];
	cvta.to.global.u64 	%rd3, %rd1;
	add.u64 	%rd4, %SP, 0;
	add.u64 	%rd5, %SPL, 0;
	mov.u32 	%r1, %tid.x;
	mov.u32 	%r2, %ctaid.x;
	mov.u32 	%r3, %ntid.x;
	mad.lo.s32 	%r4, %r2, %r3, %r1;
	cvt.u64.u32 	%rd6, %r4;
	not.b64 	%rd7, %rd6;
	add.s64 	%rd8, %rd2, %rd7;
	st.local.u64 	[%rd5], %rd8;
	mov.u64 	%rd9, $str;
	cvta.global.u64 	%rd10, %rd9;
	{ // callseq 0, 0
	.param .b64 param0;
	st.param.b64 	[param0], %rd10;
	.param .b64 param1;
	st.param.b64 	[param1], %rd4;
	.param .b32 retval0;
	call.uni (retval0), 
	vprintf, 
	(
	param0, 
	param1
	);
	ld.param.b32 	%r5, [retval0];
	} // callseq 0
	shl.b32 	%r7, %r4, 4;
	mov.u32 	%r8, s;
	add.s32 	%r9, %r8, %r7;
	mul.wide.u32 	%rd11, %r4, 16;
	add.s64 	%rd12, %rd3, %rd11;
	ld.global.v2.f64 	{%fd1, %fd2}, [%rd12];
	st.shared.v2.f64 	[%r9], {%fd1, %fd2};
	bar.sync 	0;
	cvt.u32.u64 	%r10, %rd8;
	shl.b32 	%r11, %r10, 4;
	add.s32 	%r12, %r8, %r11;
	ld.shared.v2.f64 	{%fd3, %fd4}, [%r12];
	st.global.v2.f64 	[%rd12], {%fd3, %fd4};
	ret;

}


// ===== COMPILED SASS (sm_100) =====

	.target	sm_100

	.elftype	@"ET_EXEC"


//--------------------- .note.nv.tkinfo           --------------------------
	.section	.note.nv.tkinfo,"",@"SHT_NOTE"
	.sectionflags	@"SHF_NOTE_NV_TKINFO"
	.tkinfo
        /*0018*/ 	.word	0x00000002
        /*0030*/ 	.string	""
        /*0030*/ 	.string	"ptxas"
        /*0030*/ 	.string	"Cuda compilation tools, release 13.0, V13.0.88"
        /*0030*/ 	.string	"Build cuda_13.0.r13.0/compiler.36424714_0"
        /*0030*/ 	.string	"-arch sm_100 -m 64 "



//--------------------- .note.nv.cuinfo           --------------------------
	.section	.note.nv.cuinfo,"",@"SHT_NOTE"
	.sectionflags	@"SHF_NOTE_NV_CUINFO"
        /*0018*/ 	.short	0x0002
        /*001a*/ 	.short	0x0064
        /*001c*/ 	.short	0x0082
	.zero		2


//--------------------- .nv.info                  --------------------------
	.section	.nv.info,"",@"SHT_CUDA_INFO"
	.align	4


	//----- nvinfo : EIATTR_REGCOUNT
	.align		4
        /*0000*/ 	.byte	0x04, 0x2f
        /*0002*/ 	.short	(.L_2 - .L_1)
	.align		4
.L_1:
        /*0004*/ 	.word	index@(_Z13staticReverseP7double2m)
        /*0008*/ 	.word	0x00000010


	//----- nvinfo : EIATTR_FRAME_SIZE
	.align		4
.L_2:
        /*000c*/ 	.byte	0x04, 0x11
        /*000e*/ 	.short	(.L_4 - .L_3)
	.align		4
.L_3:
        /*0010*/ 	.word	index@(_Z13staticReverseP7double2m)
        /*0014*/ 	.word	0x00000000


	//----- nvinfo : EIATTR_REGCOUNT
	.align		4
.L_4:
        /*0018*/ 	.byte	0x04, 0x2f
        /*001a*/ 	.short	(.L_6 - .L_5)
	.align		4
.L_5:
        /*001c*/ 	.word	index@(_Z14dynamicReverseP7double2m)
        /*0020*/ 	.word	0x00000018


	//----- nvinfo : EIATTR_FRAME_SIZE
	.align		4
.L_6:
        /*0024*/ 	.byte	0x04, 0x11
        /*0026*/ 	.short	(.L_8 - .L_7)
	.align		4
.L_7:
        /*0028*/ 	.word	index@(_Z14dynamicReverseP7double2m)
        /*002c*/ 	.word	0x00000008


	//----- nvinfo : EIATTR_MIN_STACK_SIZE
	.align		4
.L_8:
        /*0030*/ 	.byte	0x04, 0x12
        /*0032*/ 	.short	(.L_10 - .L_9)
	.align		4
.L_9:
        /*0034*/ 	.word	index@(_Z14dynamicReverseP7double2m)
        /*0038*/ 	.word	0x00000008


	//----- nvinfo : EIATTR_MIN_STACK_SIZE
	.align		4
.L_10:
        /*003c*/ 	.byte	0x04, 0x12
        /*003e*/ 	.short	(.L_12 - .L_11)
	.align		4
.L_11:
        /*0040*/ 	.word	index@(_Z13staticReverseP7double2m)
        /*0044*/ 	.word	0x00000000
.L_12:


//--------------------- .nv.compat                --------------------------
	.section	.nv.compat,"",@"SHT_CUDA_COMPAT_INFO"
	.align	4
        /*0000*/ 	.byte	0x02, 0x09, 0x00, 0x00, 0x02, 0x02, 0x01, 0x00, 0x02, 0x05, 0x05, 0x00, 0x03, 0x07, 0x01, 0x01
        /*0010*/ 	.byte	0x02, 0x03, 0x00, 0x00, 0x02, 0x06, 0x01, 0x00, 0x04, 0x0b, 0x08, 0x00, 0x09, 0x00, 0x00, 0x00
        /*0020*/ 	.byte	0x00, 0x00, 0x00, 0x00


//--------------------- .nv.info._Z14dynamicReverseP7double2m --------------------------
	.section	.nv.info._Z14dynamicReverseP7double2m,"",@"SHT_CUDA_INFO"
	.sectionflags	@""
	.align	4


	//----- nvinfo : EIATTR_CUDA_API_VERSION
	.align		4
        /*0000*/ 	.byte	0x04, 0x37
        /*0002*/ 	.short	(.L_14 - .L_13)
.L_13:
        /*0004*/ 	.word	0x00000082


	//----- nvinfo : EIATTR_KPARAM_INFO
	.align		4
.L_14:
        /*0008*/ 	.byte	0x04, 0x17
        /*000a*/ 	.short	(.L_16 - .L_15)
.L_15:
        /*000c*/ 	.word	0x00000000
        /*0010*/ 	.short	0x0001
        /*0012*/ 	.short	0x0008
        /*0014*/ 	.byte	0x00, 0xf0, 0x21, 0x00


	//----- nvinfo : EIATTR_KPARAM_INFO
	.align		4
.L_16:
        /*0018*/ 	.byte	0x04, 0x17
        /*001a*/ 	.short	(.L_18 - .L_17)
.L_17:
        /*001c*/ 	.word	0x00000000
        /*0020*/ 	.short	0x0000
        /*0022*/ 	.short	0x0000
        /*0024*/ 	.byte	0x00, 0xf5, 0x21, 0x00


	//----- nvinfo : EIATTR_SPARSE_MMA_MASK
	.align		4
.L_18:
        /*0028*/ 	.byte	0x03, 0x50
        /*002a*/ 	.short	0x0000


	//----- nvinfo : EIATTR_MAXREG_COUNT
	.align		4
        /*002c*/ 	.byte	0x03, 0x1b
        /*002e*/ 	.short	0x00ff


	//----- nvinfo : EIATTR_NUM_BARRIERS
	.align		4
        /*0030*/ 	.byte	0x02, 0x4c
        /*0032*/ 	.byte	0x01
	.zero		1


	//----- nvinfo : EIATTR_EXTERNS
	.align		4
        /*0034*/ 	.byte	0x04, 0x0f
        /*0036*/ 	.short	(.L_20 - .L_19)


	//   ....[0]....
	.align		4
.L_19:
        /*0038*/ 	.word	index@(vprintf)


	//----- nvinfo : EIATTR_MERCURY_ISA_VERSION
	.align		4
.L_20:
        /*003c*/ 	.byte	0x03, 0x5f
        /*003e*/ 	.short	0x0101


	//----- nvinfo : EIATTR_VRC_CTA_INIT_COUNT
	.align		4
        /*0040*/ 	.byte	0x02, 0x4a
	.zero		1
	.zero		1


	//----- nvinfo : EIATTR_SYSCALL_OFFSETS
	.align		4
        /*0044*/ 	.byte	0x04, 0x46
        /*0046*/ 	.short	(.L_22 - .L_21)


	//   ....[0]....
.L_21:
        /*0048*/ 	.word	0x00000160


	//----- nvinfo : EIATTR_EXIT_INSTR_OFFSETS
	.align		4
.L_22:
        /*004c*/ 	.byte	0x04, 0x1c
        /*004e*/ 	.short	(.L_24 - .L_23)


	//   ....[0]....
.L_23:
        /*0050*/ 	.word	0x00000240


	//----- nvinfo : EIATTR_CBANK_PARAM_SIZE
	.align		4
.L_24:
        /*0054*/ 	.byte	0x03, 0x19
        /*0056*/ 	.short	0x0010


	//----- nvinfo : EIATTR_PARAM_CBANK
	.align		4
        /*0058*/ 	.byte	0x04, 0x0a
        /*005a*/ 	.short	(.L_26 - .L_25)
	.align		4
.L_25:
        /*005c*/ 	.word	index@(.nv.constant0._Z14dynamicReverseP7double2m)
        /*0060*/ 	.short	0x0380
        /*0062*/ 	.short	0x0010


	//----- nvinfo : EIATTR_SW_WAR
	.align		4
.L_26:
        /*0064*/ 	.byte	0x04, 0x36
        /*0066*/ 	.short	(.L_28 - .L_27)
.L_27:
        /*0068*/ 	.word	0x00000008
.L_28:


//--------------------- .nv.info._Z13staticReverseP7double2m --------------------------
	.section	.nv.info._Z13staticReverseP7double2m,"",@"SHT_CUDA_INFO"
	.sectionflags	@""
	.align	4


	//----- nvinfo : EIATTR_CUDA_API_VERSION
	.align		4
        /*0000*/ 	.byte	0x04, 0x37
        /*0002*/ 	.short	(.L_30 - .L_29)
.L_29:
        /*0004*/ 	.word	0x00000082


	//----- nvinfo : EIATTR_KPARAM_INFO
	.align		4
.L_30:
        /*0008*/ 	.byte	0x04, 0x17
        /*000a*/ 	.short	(.L_32 - .L_31)
.L_31:
        /*000c*/ 	.word	0x00000000
        /*0010*/ 	.short	0x0001
        /*0012*/ 	.short	0x0008
        /*0014*/ 	.byte	0x00, 0xf0, 0x21, 0x00


	//----- nvinfo : EIATTR_KPARAM_INFO
	.align		4
.L_32:
        /*0018*/ 	.byte	0x04, 0x17
        /*001a*/ 	.short	(.L_34 - .L_33)
.L_33:
        /*001c*/ 	.word	0x00000000
        /*0020*/ 	.short	0x0000
        /*0022*/ 	.short	0x0000
        /*0024*/ 	.byte	0x00, 0xf5, 0x21, 0x00


	//----- nvinfo : EIATTR_SPARSE_MMA_MASK
	.align		4
.L_34:
        /*0028*/ 	.byte	0x03, 0x50
        /*002a*/ 	.short	0x0000


	//----- nvinfo : EIATTR_MAXREG_COUNT
	.align		4
        /*002c*/ 	.byte	0x03, 0x1b
        /*002e*/ 	.short	0x00ff


	//----- nvinfo : EIATTR_NUM_BARRIERS
	.align		4
        /*0030*/ 	.byte	0x02, 0x4c
        /*0032*/ 	.byte	0x01
	.zero		1


	//----- nvinfo : EIATTR_MERCURY_ISA_VERSION
	.align		4
        /*0034*/ 	.byte	0x03, 0x5f
        /*0036*/ 	.short	0x0101


	//----- nvinfo : EIATTR_VRC_CTA_INIT_COUNT
	.align		4
        /*0038*/ 	.byte	0x02, 0x4a
	.zero		1
	.zero		1


	//----- nvinfo : EIATTR_EXIT_INSTR_OFFSETS
	.align		4
        /*003c*/ 	.byte	0x04, 0x1c
        /*003e*/ 	.short	(.L_36 - .L_35)


	//   ....[0]....
.L_35:
        /*0040*/ 	.word	0x00000150


	//----- nvinfo : EIATTR_CBANK_PARAM_SIZE
	.align		4
.L_36:
        /*0044*/ 	.byte	0x03, 0x19
        /*0046*/ 	.short	0x0010


	//----- nvinfo : EIATTR_PARAM_CBANK
	.align		4
        /*0048*/ 	.byte	0x04, 0x0a
        /*004a*/ 	.short	(.L_38 - .L_37)
	.align		4
.L_37:
        /*004c*/ 	.word	index@(.nv.constant0._Z13staticReverseP7double2m)
        /*0050*/ 	.short	0x0380
        /*0052*/ 	.short	0x0010


	//----- nvinfo : EIATTR_SW_WAR
	.align		4
.L_38:
        /*0054*/ 	.byte	0x04, 0x36
        /*0056*/ 	.short	(.L_40 - .L_39)
.L_39:
        /*0058*/ 	.word	0x00000008
.L_40:


//--------------------- .nv.callgraph             --------------------------
	.section	.nv.callgraph,"",@"SHT_CUDA_CALLGRAPH"
	.align	4
	.sectionentsize	8
	.align		4
        /*0000*/ 	.word	0x00000000
	.align		4
        /*0004*/ 	.word	0xffffffff
	.align		4
        /*0008*/ 	.word	index@(_Z14dynamicReverseP7double2m)
	.align		4
        /*000c*/ 	.word	index@(vprintf)
	.align		4
        /*0010*/ 	.word	0x00000000
	.align		4
        /*0014*/ 	.word	0xfffffffe
	.align		4
        /*0018*/ 	.word	0x00000000
	.align		4
        /*001c*/ 	.word	0xfffffffd
	.align		4
        /*0020*/ 	.word	0x00000000
	.align		4
        /*0024*/ 	.word	0xfffffffc


//--------------------- .nv.constant4             --------------------------
	.section	.nv.constant4,"a",@progbits
	.align	8
	.align		8
.nv.constant4:
        /*0000*/ 	.dword	vprintf
	.align		8
        /*0008*/ 	.dword	$str


//--------------------- .text._Z14dynamicReverseP7double2m --------------------------
	.section	.text._Z14dynamicReverseP7double2m,"ax",@progbits
	.align	128
        .global         _Z14dynamicReverseP7double2m
        .type           _Z14dynamicReverseP7double2m,@function
        .size           _Z14dynamicReverseP7double2m,(.L_x_3 - _Z14dynamicReverseP7double2m)
        .other          _Z14dynamicReverseP7double2m,@"STO_CUDA_ENTRY STV_DEFAULT"
_Z14dynamicReverseP7double2m:
.text._Z14dynamicReverseP7double2m:
[----:B------:R-:W0:Y:S01]  /*0000*/  LDC R1, c[0x0][0x37c] ;  /* 0x0000df00ff017b82 */ /* 0x000e220000000800 */
[----:B------:R-:W1:Y:S01]  /*0010*/  S2R R18, SR_TID.X ;  /* 0x0000000000127919 */ /* 0x000e620000002100 */
[----:B------:R-:W2:Y:S06]  /*0020*/  LDCU UR5, c[0x0][0x2fc] ;  /* 0x00005f80ff0577ac */ /* 0x000eac0008000800 */
[----:B------:R-:W1:Y:S01]  /*0030*/  S2UR UR4, SR_CTAID.X ;  /* 0x00000000000479c3 */ /* 0x000e620000002500 */
[----:B0-----:R-:W-:Y:S01]  /*0040*/  VIADD R1, R1, 0xfffffff8 ;  /* 0xfffffff801017836 */ /* 0x001fe20000000000 */
[----:B------:R-:W-:Y:S01]  /*0050*/  MOV R0, 0x0 ;  /* 0x0000000000007802 */ /* 0x000fe20000000f00 */
[----:B------:R-:W0:Y:S01]  /*0060*/  LDCU.64 UR6, c[0x4][0x8] ;  /* 0x01000100ff0677ac */ /* 0x000e220008000a00 */
[----:B------:R-:W3:Y:S04]  /*0070*/  LDCU.64 UR36, c[0x0][0x358] ;  /* 0x00006b00ff2477ac */ /* 0x000ee80008000a00 */
[----:B------:R-:W1:Y:S08]  /*0080*/  LDC R3, c[0x0][0x360] ;  /* 0x0000d800ff037b82 */ /* 0x000e700000000800 */
[----:B------:R-:W4:Y:S01]  /*0090*/  LDC.64 R4, c[0x0][0x388] ;  /* 0x0000e200ff047b82 */ /* 0x000f220000000a00 */
[----:B-1----:R-:W-:Y:S01]  /*00a0*/  IMAD R18, R3, UR4, R18 ;  /* 0x0000000403127c24 */ /* 0x002fe2000f8e0212 */
[----:B------:R-:W1:Y:S06]  /*00b0*/  LDCU UR4, c[0x0][0x2f8] ;  /* 0x00005f00ff0477ac */ /* 0x000e6c0008000800 */
[----:B------:R1:W3:Y:S01]  /*00c0*/  LDC.64 R2, c[0x4][R0] ;  /* 0x0100000000027b82 */ /* 0x0002e20000000a00 */
[----:B------:R-:W-:-:S04]  /*00d0*/  LOP3.LUT R17, RZ, R18, RZ, 0x33, !PT ;  /* 0x00000012ff117212 */ /* 0x000fc800078e33ff */
[----:B----4-:R-:W-:Y:S01]  /*00e0*/  IADD3 R16, P0, PT, R17, R4, RZ ;  /* 0x0000000411107210 */ /* 0x010fe20007f1e0ff */
[----:B0-----:R-:W-:-:S03]  /*00f0*/  IMAD.U32 R4, RZ, RZ, UR6 ;  /* 0x00000006ff047e24 */ /* 0x001fc6000f8e00ff */
[----:B------:R-:W-:Y:S01]  /*0100*/  IADD3.X R17, PT, PT, R5, -0x1, RZ, P0, !PT ;  /* 0xffffffff05117810 */ /* 0x000fe200007fe4ff */
[----:B------:R-:W-:-:S04]  /*0110*/  IMAD.U32 R5, RZ, RZ, UR7 ;  /* 0x00000007ff057e24 */ /* 0x000fc8000f8e00ff */
[----:B------:R0:W-:Y:S01]  /*0120*/  STL.64 [R1], R16 ;  /* 0x0000001001007387 */ /* 0x0001e20000100a00 */
[----:B-1----:R-:W-:-:S05]  /*0130*/  IADD3 R6, P0, PT, R1, UR4, RZ ;  /* 0x0000000401067c10 */ /* 0x002fca000ff1e0ff */
[----:B--2---:R-:W-:-:S08]  /*0140*/  IMAD.X R7, RZ, RZ, UR5, P0 ;  /* 0x00000005ff077e24 */ /* 0x004fd000080e06ff */
[----:B------:R-:W-:-:S07]  /*0150*/  LEPC R20, `(.L_x_0) ;  /* 0x000000001014794e */ /* 0x000fce0000000000 */
[----:B0--3--:R-:W-:Y:S05]  /*0160*/  CALL.ABS.NOINC R2 ;  /* 0x0000000002007343 */ /* 0x009fea0003c00000 */
.L_x_0:
[----:B------:R-:W0:Y:S02]  /*0170*/  LDC.64 R2, c[0x0][0x380] ;  /* 0x0000e000ff027b82 */ /* 0x000e240000000a00 */
[----:B0-----:R-:W-:-:S05]  /*0180*/  IMAD.WIDE.U32 R2, R18, 0x10, R2 ;  /* 0x0000001012027825 */ /* 0x001fca00078e0002 */
[----:B------:R-:W2:Y:S01]  /*0190*/  LDG.E.128 R4, desc[UR36][R2.64] ;  /* 0x0000002402047981 */ /* 0x000ea2000c1e1d00 */
[----:B------:R-:W-:Y:S01]  /*01a0*/  MOV R0, 0x400 ;  /* 0x0000040000007802 */ /* 0x000fe20000000f00 */
[----:B------:R-:W-:Y:S05]  /*01b0*/  WARPSYNC.ALL ;  /* 0x0000000000007948 */ /* 0x000fea0003800000 */
[----:B------:R-:W0:Y:S02]  /*01c0*/  S2R R9, SR_CgaCtaId ;  /* 0x0000000000097919 */ /* 0x000e240000008800 */
[----:B0-----:R-:W-:-:S05]  /*01d0*/  LEA R9, R9, R0, 0x18 ;  /* 0x0000000009097211 */ /* 0x001fca00078ec0ff */
[--C-:B------:R-:W-:Y:S02]  /*01e0*/  IMAD R13, R18, 0x10, R9.reuse ;  /* 0x00000010120d7824 */ /* 0x100fe400078e0209 */
[----:B------:R-:W-:-:S03]  /*01f0*/  IMAD R9, R16, 0x10, R9 ;  /* 0x0000001010097824 */ /* 0x000fc600078e0209 */
[----:B--2---:R-:W-:Y:S01]  /*0200*/  STS.128 [R13], R4 ;  /* 0x000000040d007388 */ /* 0x004fe20000000c00 */
[----:B------:R-:W-:Y:S06]  /*0210*/  BAR.SYNC.DEFER_BLOCKING 0x0 ;  /* 0x0000000000007b1d */ /* 0x000fec0000010000 */
[----:B------:R-:W0:Y:S04]  /*0220*/  LDS.128 R8, [R9] ;  /* 0x0000000009087984 */ /* 0x000e280000000c00 */
[----:B0-----:R-:W-:Y:S01]  /*0230*/  STG.E.128 desc[UR36][R2.64], R8 ;  /* 0x0000000802007986 */ /* 0x001fe2000c101d24 */
[----:B------:R-:W-:Y:S05]  /*0240*/  EXIT ;  /* 0x000000000000794d */ /* 0x000fea0003800000 */
.L_x_1:
[----:B------:R-:W-:-:S00]  /*0250*/  BRA `(.L_x_1) ;  /* 0xfffffffc00fc7947 */ /* 0x000fc0000383ffff */
[----:B------:R-:W-:-:S00]  /*0260*/  NOP ;  /* 0x0000000000007918 */ /* 0x000fc00000000000 */
        /* <DEDUP_REMOVED lines=9> */
.L_x_3:


//--------------------- .text._Z13staticReverseP7double2m --------------------------
	.section	.text._Z13staticReverseP7double2m,"ax",@progbits
	.align	128
        .global         _Z13staticReverseP7double2m
        .type           _Z13staticReverseP7double2m,@function
        .size           _Z13staticReverseP7double2m,(.L_x_4 - _Z13staticReverseP7double2m)
        .other          _Z13staticReverseP7double2m,@"STO_CUDA_ENTRY STV_DEFAULT"
_Z13staticReverseP7double2m:
.text._Z13staticReverseP7double2m:
[----:B------:R-:W-:Y:S01]  /*0000*/  LDC R1, c[0x0][0x37c] ;  /* 0x0000df00ff017b82 */ /* 0x000fe20000000800 */
[----:B------:R-:W0:Y:S07]  /*0010*/  S2R R9, SR_TID.X ;  /* 0x0000000000097919 */ /* 0x000e2e0000002100 */
[----:B------:R-:W0:Y:S01]  /*0020*/  S2UR UR4, SR_CTAID.X ;  /* 0x00000000000479c3 */ /* 0x000e220000002500 */
[----:B------:R-:W1:Y:S01]  /*0030*/  LDCU.64 UR6, c[0x0][0x358] ;  /* 0x00006b00ff0677ac */ /* 0x000e620008000a00 */
[----:B------:R-:W2:Y:S06]  /*0040*/  LDCU UR8, c[0x0][0x388] ;  /* 0x00007100ff0877ac */ /* 0x000eac0008000800 */
[----:B------:R-:W0:Y:S08]  /*0050*/  LDC R0, c[0x0][0x360] ;  /* 0x0000d800ff007b82 */ /* 0x000e300000000800 */
[----:B------:R-:W3:Y:S01]  /*0060*/  LDC.64 R2, c[0x0][0x380] ;  /* 0x0000e000ff027b82 */ /* 0x000ee20000000a00 */
[----:B0-----:R-:W-:-:S04]  /*0070*/  IMAD R9, R0, UR4, R9 ;  /* 0x0000000400097c24 */ /* 0x001fc8000f8e0209 */
[----:B---3--:R-:W-:-:S05]  /*0080*/  IMAD.WIDE.U32 R2, R9, 0x10, R2 ;  /* 0x0000001009027825 */ /* 0x008fca00078e0002 */
[----:B-1----:R-:W3:Y:S01]  /*0090*/  LDG.E.128 R4, desc[UR6][R2.64] ;  /* 0x0000000602047981 */ /* 0x002ee2000c1e1d00 */
[----:B------:R-:W0:Y:S01]  /*00a0*/  S2UR UR5, SR_CgaCtaId ;  /* 0x00000000000579c3 */ /* 0x000e220000008800 */
[----:B------:R-:W-:Y:S01]  /*00b0*/  UMOV UR4, 0x400 ;  /* 0x0000040000047882 */ /* 0x000fe20000000000 */
[----:B------:R-:W-:-:S04]  /*00c0*/  LOP3.LUT R0, RZ, R9, RZ, 0x33, !PT ;  /* 0x00000009ff007212 */ /* 0x000fc800078e33ff */
[----:B--2---:R-:W-:Y:S01]  /*00d0*/  IADD3 R0, PT, PT, R0, UR8, RZ ;  /* 0x0000000800007c10 */ /* 0x004fe2000fffe0ff */
[----:B0-----:R-:W-:-:S06]  /*00e0*/  ULEA UR4, UR5, UR4, 0x18 ;  /* 0x0000000405047291 */ /* 0x001fcc000f8ec0ff */
[----:B------:R-:W-:Y:S02]  /*00f0*/  LEA R13, R9, UR4, 0x4 ;  /* 0x00000004090d7c11 */ /* 0x000fe4000f8e20ff */
[----:B------:R-:W-:-:S03]  /*0100*/  LEA R0, R0, UR4, 0x4 ;  /* 0x0000000400007c11 */ /* 0x000fc6000f8e20ff */
[----:B---3--:R-:W-:Y:S01]  /*0110*/  STS.128 [R13], R4 ;  /* 0x000000040d007388 */ /* 0x008fe20000000c00 */
[----:B------:R-:W-:Y:S06]  /*0120*/  BAR.SYNC.DEFER_BLOCKING 0x0 ;  /* 0x0000000000007b1d */ /* 0x000fec0000010000 */
[----:B------:R-:W0:Y:S04]  /*0130*/  LDS.128 R8, [R0] ;  /* 0x0000000000087984 */ /* 0x000e280000000c00 */
[----:B0-----:R-:W-:Y:S01]  /*0140*/  STG.E.128 desc[UR6][R2.64], R8 ;  /* 0x0000000802007986 */ /* 0x001fe2000c101d06 */
[----:B------:R-:W-:Y:S05]  /*0150*/  EXIT ;  /* 0x000000000000794d */ /* 0x000fea0003800000 */
.L_x_2:
        /* <DEDUP_REMOVED lines=10> */
.L_x_4:


//--------------------- .nv.global.init           --------------------------
	.section	.nv.global.init,"aw",@progbits
.nv.global.init:
	.type		$str,@object
	.size		$str,(.L_0 - $str)
$str:
        /*0000*/ 	.byte	0x74, 0x72, 0x3a, 0x20, 0x25, 0x64, 0x00
.L_0:


//--------------------- .nv.shared._Z14dynamicReverseP7double2m --------------------------
	.section	.nv.shared._Z14dynamicReverseP7double2m,"aw",@nobits
	.sectionflags	@""
	.align	16
	.zero		1024


//--------------------- .nv.shared.reserved.0     --------------------------
	.section	.nv.shared.reserved.0,"aw",@nobits
	.weak		__nv_reservedSMEM_offset_0_alias
	.size		__nv_reservedSMEM_offset_0_alias, 0, 64
	.other		__nv_reservedSMEM_offset_0_alias,@"STO_CUDA_RESERVED_SHARED STV_DEFAULT"
__nv_reservedSMEM_offset_0_alias:
	.zero		0
	.zero		64


//--------------------- .nv.shared._Z13staticReverseP7double2m --------------------------
	.section	.nv.shared._Z13staticReverseP7double2m,"aw",@nobits
	.sectionflags	@""
	.align	16
.nv.shared._Z13staticReverseP7double2m:
	.zero		2048


//--------------------- .nv.constant0._Z14dynamicReverseP7double2m --------------------------
	.section	.nv.constant0._Z14dynamicReverseP7double2m,"a",@progbits
	.sectionflags	@""
	.align	4
.nv.constant0._Z14dynamicReverseP7double2m:
	.zero		912


//--------------------- .nv.constant0._Z13staticReverseP7double2m --------------------------
	.section	.nv.constant0._Z13staticReverseP7double2m,"a",@progbits
	.sectionflags	@""
	.align	4
.nv.constant0._Z13staticReverseP7double2m:
	.zero		912


//--------------------- SYMBOLS --------------------------

	.type		.nv.reservedSmem.offset0,@object
	.size		.nv.reservedSmem.offset0,0x4
	.type		.nv.reservedSmem.cap,@object
	.size		.nv.reservedSmem.cap,0x4
	.type		vprintf,@function
